	.headerflags	@"EF_CUDA_TEXMODE_UNIFIED EF_CUDA_64BIT_ADDRESS EF_CUDA_SM86 EF_CUDA_VIRTUAL_SM(EF_CUDA_SM86)"
	.elftype	@"ET_EXEC"


//--------------------- .nv.info                  --------------------------
	.section	.nv.info,"",@"SHT_CUDA_INFO"
	.align	4


	//----- nvinfo : EIATTR_REGCOUNT
	.align		4
        /*0000*/ 	.byte	0x04, 0x2f
        /*0002*/ 	.short	(.L_1 - .L_0)
	.align		4
.L_0:
        /*0004*/ 	.word	index@(triton_poi_fused_clone_14)
        /*0008*/ 	.word	0x00000010


	//----- nvinfo : EIATTR_MIN_STACK_SIZE
	.align		4
.L_1:
        /*000c*/ 	.byte	0x04, 0x12
        /*000e*/ 	.short	(.L_3 - .L_2)
	.align		4
.L_2:
        /*0010*/ 	.word	index@(triton_poi_fused_clone_14)
        /*0014*/ 	.word	0x00000000


	//----- nvinfo : EIATTR_FRAME_SIZE
	.align		4
.L_3:
        /*0018*/ 	.byte	0x04, 0x11
        /*001a*/ 	.short	(.L_5 - .L_4)
	.align		4
.L_4:
        /*001c*/ 	.word	index@(triton_poi_fused_clone_14)
        /*0020*/ 	.word	0x00000000


	//----- nvinfo : EIATTR_MIN_STACK_SIZE
	.align		4
.L_5:
        /*0024*/ 	.byte	0x04, 0x12
        /*0026*/ 	.short	(.L_7 - .L_6)
	.align		4
.L_6:
        /*0028*/ 	.word	index@(triton_poi_fused_clone_14)
        /*002c*/ 	.word	0x00000000
.L_7:


//--------------------- .nv.info.triton_poi_fused_clone_14 --------------------------
	.section	.nv.info.triton_poi_fused_clone_14,"",@"SHT_CUDA_INFO"
	.sectionflags	@""
	.align	4


	//----- nvinfo : EIATTR_CUDA_API_VERSION
	.align		4
        /*0000*/ 	.byte	0x04, 0x37
        /*0002*/ 	.short	(.L_9 - .L_8)
.L_8:
        /*0004*/ 	.word	0x0000007c


	//----- nvinfo : EIATTR_SW2861232_WAR
	.align		4
.L_9:
        /*0008*/ 	.byte	0x01, 0x35
	.zero		2


	//----- nvinfo : EIATTR_PARAM_CBANK
	.align		4
        /*000c*/ 	.byte	0x04, 0x0a
        /*000e*/ 	.short	(.L_11 - .L_10)
	.align		4
.L_10:
        /*0010*/ 	.word	index@(.nv.constant0.triton_poi_fused_clone_14)
        /*0014*/ 	.short	0x0160
        /*0016*/ 	.short	0x0020


	//----- nvinfo : EIATTR_CBANK_PARAM_SIZE
	.align		4
.L_11:
        /*0018*/ 	.byte	0x03, 0x19
        /*001a*/ 	.short	0x0020


	//----- nvinfo : EIATTR_KPARAM_INFO
	.align		4
        /*001c*/ 	.byte	0x04, 0x17
        /*001e*/ 	.short	(.L_13 - .L_12)
.L_12:
        /*0020*/ 	.word	0x00000000
        /*0024*/ 	.short	0x0003
        /*0026*/ 	.short	0x0018
        /*0028*/ 	.byte	0x00, 0xf4, 0x21, 0x00


	//----- nvinfo : EIATTR_KPARAM_INFO
	.align		4
.L_13:
        /*002c*/ 	.byte	0x04, 0x17
        /*002e*/ 	.short	(.L_15 - .L_14)
.L_14:
        /*0030*/ 	.word	0x00000000
        /*0034*/ 	.short	0x0002
        /*0036*/ 	.short	0x0010
        /*0038*/ 	.byte	0x00, 0xf0, 0x11, 0x00


	//----- nvinfo : EIATTR_KPARAM_INFO
	.align		4
.L_15:
        /*003c*/ 	.byte	0x04, 0x17
        /*003e*/ 	.short	(.L_17 - .L_16)
.L_16:
        /*0040*/ 	.word	0x00000000
        /*0044*/ 	.short	0x0001
        /*0046*/ 	.short	0x0008
        /*0048*/ 	.byte	0x00, 0xf4, 0x21, 0x00


	//----- nvinfo : EIATTR_KPARAM_INFO
	.align		4
.L_17:
        /*004c*/ 	.byte	0x04, 0x17
        /*004e*/ 	.short	(.L_19 - .L_18)
.L_18:
        /*0050*/ 	.word	0x00000000
        /*0054*/ 	.short	0x0000
        /*0056*/ 	.short	0x0000
        /*0058*/ 	.byte	0x00, 0xf4, 0x21, 0x00


	//----- nvinfo : EIATTR_MAXREG_COUNT
	.align		4
.L_19:
        /*005c*/ 	.byte	0x03, 0x1b
        /*005e*/ 	.short	0x00ff


	//----- nvinfo : EIATTR_EXIT_INSTR_OFFSETS
	.align		4
        /*0060*/ 	.byte	0x04, 0x1c
        /*0062*/ 	.short	(.L_21 - .L_20)


	//   ....[0]....
.L_20:
        /*0064*/ 	.word	0x00000220


	//----- nvinfo : EIATTR_REQNTID
	.align		4
.L_21:
        /*0068*/ 	.byte	0x04, 0x10
        /*006a*/ 	.short	(.L_23 - .L_22)
.L_22:
        /*006c*/ 	.word	0x00000080
        /*0070*/ 	.word	0x00000001
        /*0074*/ 	.word	0x00000001
.L_23:


//--------------------- .nv.callgraph             --------------------------
	.section	.nv.callgraph,"",@"SHT_CUDA_CALLGRAPH"
	.align	4
	.sectionentsize	8
	.align		4
        /*0000*/ 	.word	0x00000000
	.align		4
        /*0004*/ 	.word	0xffffffff
	.align		4
        /*0008*/ 	.word	0x00000000
	.align		4
        /*000c*/ 	.word	0xfffffffe
	.align		4
        /*0010*/ 	.word	0x00000000
	.align		4
        /*0014*/ 	.word	0xfffffffd
	.align		4
        /*0018*/ 	.word	0x00000000
	.align		4
        /*001c*/ 	.word	0xfffffffc


//--------------------- .nv.rel.action            --------------------------
	.section	.nv.rel.action,"",@"SHT_CUDA_RELOCINFO"
	.align	8
	.sectionentsize	8
        /*0000*/ 	.byte	0x73, 0x00, 0x00, 0x00, 0x00, 0x00, 0x00, 0x00, 0x00, 0x00, 0x00, 0x11, 0x25, 0x00, 0x05, 0x36


//--------------------- .nv.constant0.triton_poi_fused_clone_14 --------------------------
	.section	.nv.constant0.triton_poi_fused_clone_14,"a",@progbits
	.sectionflags	@""
	.align	4
.nv.constant0.triton_poi_fused_clone_14:
	.zero		384


//--------------------- .text.triton_poi_fused_clone_14 --------------------------
	.section	.text.triton_poi_fused_clone_14,"ax",@progbits
	.sectioninfo	@"SHI_REGISTERS=16"
	.align	128
        .global         triton_poi_fused_clone_14
        .type           triton_poi_fused_clone_14,@function
        .size           triton_poi_fused_clone_14,(.L_x_1 - triton_poi_fused_clone_14)
        .other          triton_poi_fused_clone_14,@"STO_CUDA_ENTRY STV_DEFAULT"
triton_poi_fused_clone_14:
.text.triton_poi_fused_clone_14:
[----:B------:R-:W-:Y:S02]  /*0000*/  MOV R1, c[0x0][0x28] ;  /* 0x00000a0000017a02 */ /* 0x000fe40000000f00 */
[----:B------:R-:W0:Y:S01]  /*0010*/  S2R R0, SR_TID.X ;  /* 0x0000000000007919 */ /* 0x000e220000002100 */
[----:B------:R-:W-:-:S03]  /*0020*/  ULDC.64 UR4, c[0x0][0x118] ;  /* 0x0000460000047ab9 */ /* 0x000fc60000000a00 */
[----:B------:R-:W1:Y:S01]  /*0030*/  S2R R3, SR_CTAID.X ;  /* 0x0000000000037919 */ /* 0x000e620000002500 */
[----:B0-----:R-:W-:-:S04]  /*0040*/  SHF.L.U32 R0, R0, 0x3, RZ ;  /* 0x0000000300007819 */ /* 0x001fc800000006ff */
[----:B------:R-:W-:-:S04]  /*0050*/  LOP3.LUT R0, R0, 0x3f8, RZ, 0xc0, !PT ;  /* 0x000003f800007812 */ /* 0x000fc800078ec0ff */
[----:B-1----:R-:W-:-:S05]  /*0060*/  LEA R3, R3, R0, 0xa ;  /* 0x0000000003037211 */ /* 0x002fca00078e50ff */
[----:B------:R-:W-:-:S04]  /*0070*/  IMAD.HI R2, R3, 0x38e38e39, RZ ;  /* 0x38e38e3903027827 */ /* 0x000fc800078e02ff */
[----:B------:R-:W-:Y:S01]  /*0080*/  IMAD.HI R0, R3, 0x2aaaaaab, RZ ;  /* 0x2aaaaaab03007827 */ /* 0x000fe200078e02ff */
[----:B------:R-:W-:-:S04]  /*0090*/  SHF.R.U32.HI R7, RZ, 0x1f, R2 ;  /* 0x0000001fff077819 */ /* 0x000fc80000011602 */
[----:B------:R-:W-:Y:S02]  /*00a0*/  LEA.HI.SX32 R7, R2, R7, 0x18 ;  /* 0x0000000702077211 */ /* 0x000fe400078fc2ff */
[----:B------:R-:W-:Y:S02]  /*00b0*/  MOV R2, RZ ;  /* 0x000000ff00027202 */ /* 0x000fe40000000f00 */
[----:B------:R-:W-:-:S03]  /*00c0*/  SHF.R.U32.HI R5, RZ, 0x1f, R0 ;  /* 0x0000001fff057819 */ /* 0x000fc60000011600 */
[----:B------:R-:W-:Y:S01]  /*00d0*/  IMAD.HI R4, R3, -0x29d47f29, R2 ;  /* 0xd62b80d703047827 */ /* 0x000fe200078e0202 */
[----:B------:R-:W-:-:S03]  /*00e0*/  LEA.HI.SX32 R5, R0, R5, 0x1c ;  /* 0x0000000500057211 */ /* 0x000fc600078fe2ff */
[----:B------:R-:W-:Y:S01]  /*00f0*/  IMAD.HI R0, R7, 0x78787879, RZ ;  /* 0x7878787907007827 */ /* 0x000fe200078e02ff */
[----:B------:R-:W-:-:S03]  /*0100*/  SHF.R.U32.HI R9, RZ, 0x1f, R4 ;  /* 0x0000001fff097819 */ /* 0x000fc60000011604 */
[C---:B------:R-:W-:Y:S01]  /*0110*/  IMAD.HI R2, R5.reuse, 0x2aaaaaab, RZ ;  /* 0x2aaaaaab05027827 */ /* 0x040fe200078e02ff */
[----:B------:R-:W-:Y:S02]  /*0120*/  SHF.R.U32.HI R11, RZ, 0x1f, R0 ;  /* 0x0000001fff0b7819 */ /* 0x000fe40000011600 */
[----:B------:R-:W-:Y:S02]  /*0130*/  LEA.HI.SX32 R13, R4, R9, 0xa ;  /* 0x00000009040d7211 */ /* 0x000fe400078f52ff */
[----:B------:R-:W-:Y:S02]  /*0140*/  SHF.R.U32.HI R9, RZ, 0x1, R2 ;  /* 0x00000001ff097819 */ /* 0x000fe40000011602 */
[----:B------:R-:W-:Y:S01]  /*0150*/  LEA.HI.SX32 R4, R0, R11, 0x15 ;  /* 0x0000000b00047211 */ /* 0x000fe200078faaff */
[----:B------:R-:W-:Y:S01]  /*0160*/  IMAD R0, R5, -0x60, R3 ;  /* 0xffffffa005007824 */ /* 0x000fe200078e0203 */
[----:B------:R-:W-:Y:S02]  /*0170*/  LEA.HI R2, R2, R9, RZ, 0x1 ;  /* 0x0000000902027211 */ /* 0x000fe400078f08ff */
[----:B------:R-:W-:Y:S01]  /*0180*/  MOV R9, 0x2 ;  /* 0x0000000200097802 */ /* 0x000fe20000000f00 */
[----:B------:R-:W-:-:S02]  /*0190*/  IMAD R13, R13, 0x4c8000, R0 ;  /* 0x004c80000d0d7824 */ /* 0x000fc400078e0200 */
[----:B------:R-:W-:Y:S02]  /*01a0*/  IMAD R4, R4, -0x1100, R7 ;  /* 0xffffef0004047824 */ /* 0x000fe400078e0207 */
[----:B------:R-:W-:Y:S02]  /*01b0*/  IMAD R2, R2, -0xc, R5 ;  /* 0xfffffff402027824 */ /* 0x000fe400078e0205 */
[----:B------:R-:W-:-:S04]  /*01c0*/  IMAD R13, R4, 0x60, R13 ;  /* 0x00000060040d7824 */ /* 0x000fc800078e020d */
[----:B------:R-:W-:-:S04]  /*01d0*/  IMAD R2, R2, 0x66000, R13 ;  /* 0x0006600002027824 */ /* 0x000fc800078e020d */
[----:B------:R-:W-:-:S06]  /*01e0*/  IMAD.WIDE R4, R2, R9, c[0x0][0x160] ;  /* 0x0000580002047625 */ /* 0x000fcc00078e0209 */
[----:B------:R-:W2:Y:S01]  /*01f0*/  LDG.E.128 R4, [R4.64] ;  /* 0x0000000404047981 */ /* 0x000ea2000c1e1d00 */
[----:B------:R-:W-:-:S05]  /*0200*/  IMAD.WIDE R2, R3, R9, c[0x0][0x168] ;  /* 0x00005a0003027625 */ /* 0x000fca00078e0209 */
[----:B--2---:R-:W-:Y:S01]  /*0210*/  STG.E.128 [R2.64], R4 ;  /* 0x0000000402007986 */ /* 0x004fe2000c101d04 */
[----:B------:R-:W-:Y:S05]  /*0220*/  EXIT ;  /* 0x000000000000794d */ /* 0x000fea0003800000 */
.L_x_0:
[----:B------:R-:W-:-:S00]  /*0230*/  BRA `(.L_x_0) ;  /* 0xfffffff000007947 */ /* 0x000fc0000383ffff */
[----:B------:R-:W-:-:S00]  /*0240*/  NOP ;  /* 0x0000000000007918 */ /* 0x000fc00000000000 */
        /* <DEDUP_REMOVED lines=11> */
.L_x_1:
